//
// Generated by NVIDIA NVVM Compiler
//
// Compiler Build ID: CL-36424714
// Cuda compilation tools, release 13.0, V13.0.88
// Based on NVVM 20.0.0
//

.version 9.0
.target sm_100
.address_size 64

	// .globl	_Z17applyStencil1D_V4iiPKfPfS1_
.extern .shared .align 16 .b8 sdata[];

.visible .entry _Z17applyStencil1D_V4iiPKfPfS1_(
	.param .u32 _Z17applyStencil1D_V4iiPKfPfS1__param_0,
	.param .u32 _Z17applyStencil1D_V4iiPKfPfS1__param_1,
	.param .u64 .ptr .align 1 _Z17applyStencil1D_V4iiPKfPfS1__param_2,
	.param .u64 .ptr .align 1 _Z17applyStencil1D_V4iiPKfPfS1__param_3,
	.param .u64 .ptr .align 1 _Z17applyStencil1D_V4iiPKfPfS1__param_4
)
{
	.reg .pred 	%p<2>;
	.reg .b32 	%r<8>;
	.reg .b32 	%f<23>;
	.reg .b64 	%rd<10>;

	ld.param.u32 	%r2, [_Z17applyStencil1D_V4iiPKfPfS1__param_0];
	ld.param.u32 	%r3, [_Z17applyStencil1D_V4iiPKfPfS1__param_1];
	ld.param.u64 	%rd1, [_Z17applyStencil1D_V4iiPKfPfS1__param_2];
	ld.param.u64 	%rd2, [_Z17applyStencil1D_V4iiPKfPfS1__param_3];
	ld.param.u64 	%rd3, [_Z17applyStencil1D_V4iiPKfPfS1__param_4];
	mov.u32 	%r4, %ctaid.x;
	mov.u32 	%r5, %ntid.x;
	mov.u32 	%r6, %tid.x;
	mad.lo.s32 	%r7, %r4, %r5, %r6;
	add.s32 	%r1, %r7, %r2;
	setp.ge.s32 	%p1, %r1, %r3;
	@%p1 bra 	$L__BB0_2;
	cvta.to.global.u64 	%rd4, %rd1;
	cvta.to.global.u64 	%rd5, %rd2;
	cvta.to.global.u64 	%rd6, %rd3;
	ld.global.f32 	%f1, [%rd4];
	mul.wide.s32 	%rd7, %r1, 4;
	add.s64 	%rd8, %rd5, %rd7;
	ld.global.f32 	%f2, [%rd8+-12];
	fma.rn.f32 	%f3, %f1, %f2, 0f00000000;
	ld.global.f32 	%f4, [%rd4+4];
	ld.global.f32 	%f5, [%rd8+-8];
	fma.rn.f32 	%f6, %f4, %f5, %f3;
	ld.global.f32 	%f7, [%rd4+8];
	ld.global.f32 	%f8, [%rd8+-4];
	fma.rn.f32 	%f9, %f7, %f8, %f6;
	ld.global.f32 	%f10, [%rd4+12];
	ld.global.f32 	%f11, [%rd8];
	fma.rn.f32 	%f12, %f10, %f11, %f9;
	ld.global.f32 	%f13, [%rd4+16];
	ld.global.f32 	%f14, [%rd8+4];
	fma.rn.f32 	%f15, %f13, %f14, %f12;
	ld.global.f32 	%f16, [%rd4+20];
	ld.global.f32 	%f17, [%rd8+8];
	fma.rn.f32 	%f18, %f16, %f17, %f15;
	ld.global.f32 	%f19, [%rd4+24];
	ld.global.f32 	%f20, [%rd8+12];
	fma.rn.f32 	%f21, %f19, %f20, %f18;
	div.rn.f32 	%f22, %f21, 0f40E00000;
	add.s64 	%rd9, %rd6, %rd7;
	st.global.f32 	[%rd9], %f22;
$L__BB0_2:
	ret;

}
	// .globl	_Z17applyStencil1D_V5iiPKfPfS1_
.visible .entry _Z17applyStencil1D_V5iiPKfPfS1_(
	.param .u32 _Z17applyStencil1D_V5iiPKfPfS1__param_0,
	.param .u32 _Z17applyStencil1D_V5iiPKfPfS1__param_1,
	.param .u64 .ptr .align 1 _Z17applyStencil1D_V5iiPKfPfS1__param_2,
	.param .u64 .ptr .align 1 _Z17applyStencil1D_V5iiPKfPfS1__param_3,
	.param .u64 .ptr .align 1 _Z17applyStencil1D_V5iiPKfPfS1__param_4
)
{
	.reg .pred 	%p<2>;
	.reg .b32 	%r<10>;
	.reg .b32 	%f<26>;
	.reg .b64 	%rd<11>;

	ld.param.u32 	%r3, [_Z17applyStencil1D_V5iiPKfPfS1__param_0];
	ld.param.u64 	%rd2, [_Z17applyStencil1D_V5iiPKfPfS1__param_2];
	ld.param.u64 	%rd4, [_Z17applyStencil1D_V5iiPKfPfS1__param_3];
	ld.param.u64 	%rd3, [_Z17applyStencil1D_V5iiPKfPfS1__param_4];
	cvta.to.global.u64 	%rd5, %rd4;
	mov.u32 	%r4, %ctaid.x;
	mov.u32 	%r5, %ntid.x;
	mov.u32 	%r6, %tid.x;
	mad.lo.s32 	%r7, %r4, %r5, %r6;
	add.s32 	%r1, %r7, %r3;
	mul.wide.s32 	%rd6, %r1, 4;
	add.s64 	%rd1, %rd5, %rd6;
	ld.global.f32 	%f1, [%rd1];
	shl.b32 	%r8, %r6, 2;
	mov.u32 	%r9, sdata;
	add.s32 	%r2, %r9, %r8;
	st.shared.f32 	[%r2+12], %f1;
	setp.gt.u32 	%p1, %r6, 2;
	@%p1 bra 	$L__BB1_2;
	ld.global.f32 	%f2, [%rd1+-12];
	st.shared.f32 	[%r2], %f2;
	ld.global.f32 	%f3, [%rd1+2048];
	st.shared.f32 	[%r2+2060], %f3;
$L__BB1_2:
	cvta.to.global.u64 	%rd7, %rd2;
	cvta.to.global.u64 	%rd8, %rd3;
	bar.sync 	0;
	ld.global.f32 	%f4, [%rd7];
	ld.shared.f32 	%f5, [%r2];
	fma.rn.f32 	%f6, %f4, %f5, 0f00000000;
	ld.global.f32 	%f7, [%rd7+4];
	ld.shared.f32 	%f8, [%r2+4];
	fma.rn.f32 	%f9, %f7, %f8, %f6;
	ld.global.f32 	%f10, [%rd7+8];
	ld.shared.f32 	%f11, [%r2+8];
	fma.rn.f32 	%f12, %f10, %f11, %f9;
	ld.global.f32 	%f13, [%rd7+12];
	ld.shared.f32 	%f14, [%r2+12];
	fma.rn.f32 	%f15, %f13, %f14, %f12;
	ld.global.f32 	%f16, [%rd7+16];
	ld.shared.f32 	%f17, [%r2+16];
	fma.rn.f32 	%f18, %f16, %f17, %f15;
	ld.global.f32 	%f19, [%rd7+20];
	ld.shared.f32 	%f20, [%r2+20];
	fma.rn.f32 	%f21, %f19, %f20, %f18;
	ld.global.f32 	%f22, [%rd7+24];
	ld.shared.f32 	%f23, [%r2+24];
	fma.rn.f32 	%f24, %f22, %f23, %f21;
	div.rn.f32 	%f25, %f24, 0f40E00000;
	add.s64 	%rd10, %rd8, %rd6;
	st.global.f32 	[%rd10], %f25;
	ret;

}


// ===== COMPILED SASS (sm_100) =====

	.target	sm_100

	.elftype	@"ET_EXEC"


//--------------------- .note.nv.tkinfo           --------------------------
	.section	.note.nv.tkinfo,"",@"SHT_NOTE"
	.sectionflags	@"SHF_NOTE_NV_TKINFO"
	.tkinfo
        /*0018*/ 	.word	0x00000002
        /*0030*/ 	.string	""
        /*0030*/ 	.string	"ptxas"
        /*0030*/ 	.string	"Cuda compilation tools, release 13.0, V13.0.88"
        /*0030*/ 	.string	"Build cuda_13.0.r13.0/compiler.36424714_0"
        /*0030*/ 	.string	"-arch sm_100 -m 64 "



//--------------------- .note.nv.cuinfo           --------------------------
	.section	.note.nv.cuinfo,"",@"SHT_NOTE"
	.sectionflags	@"SHF_NOTE_NV_CUINFO"
        /*0018*/ 	.short	0x0002
        /*001a*/ 	.short	0x0064
        /*001c*/ 	.short	0x0082
	.zero		2


//--------------------- .nv.info                  --------------------------
	.section	.nv.info,"",@"SHT_CUDA_INFO"
	.align	4


	//----- nvinfo : EIATTR_REGCOUNT
	.align		4
        /*0000*/ 	.byte	0x04, 0x2f
        /*0002*/ 	.short	(.L_1 - .L_0)
	.align		4
.L_0:
        /*0004*/ 	.word	index@(_Z17applyStencil1D_V4iiPKfPfS1_)
        /*0008*/ 	.word	0x00000016


	//----- nvinfo : EIATTR_FRAME_SIZE
	.align		4
.L_1:
        /*000c*/ 	.byte	0x04, 0x11
        /*000e*/ 	.short	(.L_3 - .L_2)
	.align		4
.L_2:
        /*0010*/ 	.word	index@($__internal_1_$__cuda_sm3x_div_rn_noftz_f32_slowpath)
        /*0014*/ 	.word	0x00000000


	//----- nvinfo : EIATTR_FRAME_SIZE
	.align		4
.L_3:
        /*0018*/ 	.byte	0x04, 0x11
        /*001a*/ 	.short	(.L_5 - .L_4)
	.align		4
.L_4:
        /*001c*/ 	.word	index@(_Z17applyStencil1D_V4iiPKfPfS1_)
        /*0020*/ 	.word	0x00000000


	//----- nvinfo : EIATTR_REGCOUNT
	.align		4
.L_5:
        /*0024*/ 	.byte	0x04, 0x2f
        /*0026*/ 	.short	(.L_7 - .L_6)
	.align		4
.L_6:
        /*0028*/ 	.word	index@(_Z17applyStencil1D_V5iiPKfPfS1_)
        /*002c*/ 	.word	0x00000018


	//----- nvinfo : EIATTR_FRAME_SIZE
	.align		4
.L_7:
        /*0030*/ 	.byte	0x04, 0x11
        /*0032*/ 	.short	(.L_9 - .L_8)
	.align		4
.L_8:
        /*0034*/ 	.word	index@($__internal_0_$__cuda_sm3x_div_rn_noftz_f32_slowpath)
        /*0038*/ 	.word	0x00000000


	//----- nvinfo : EIATTR_FRAME_SIZE
	.align		4
.L_9:
        /*003c*/ 	.byte	0x04, 0x11
        /*003e*/ 	.short	(.L_11 - .L_10)
	.align		4
.L_10:
        /*0040*/ 	.word	index@(_Z17applyStencil1D_V5iiPKfPfS1_)
        /*0044*/ 	.word	0x00000000


	//----- nvinfo : EIATTR_MIN_STACK_SIZE
	.align		4
.L_11:
        /*0048*/ 	.byte	0x04, 0x12
        /*004a*/ 	.short	(.L_13 - .L_12)
	.align		4
.L_12:
        /*004c*/ 	.word	index@(_Z17applyStencil1D_V5iiPKfPfS1_)
        /*0050*/ 	.word	0x00000000


	//----- nvinfo : EIATTR_MIN_STACK_SIZE
	.align		4
.L_13:
        /*0054*/ 	.byte	0x04, 0x12
        /*0056*/ 	.short	(.L_15 - .L_14)
	.align		4
.L_14:
        /*0058*/ 	.word	index@(_Z17applyStencil1D_V4iiPKfPfS1_)
        /*005c*/ 	.word	0x00000000
.L_15:


//--------------------- .nv.compat                --------------------------
	.section	.nv.compat,"",@"SHT_CUDA_COMPAT_INFO"
	.align	4
        /*0000*/ 	.byte	0x02, 0x09, 0x00, 0x00, 0x02, 0x02, 0x01, 0x00, 0x02, 0x05, 0x05, 0x00, 0x03, 0x07, 0x01, 0x01
        /*0010*/ 	.byte	0x02, 0x03, 0x00, 0x00, 0x02, 0x06, 0x01, 0x00, 0x04, 0x0b, 0x08, 0x00, 0x01, 0x00, 0x00, 0x00
        /*0020*/ 	.byte	0x00, 0x00, 0x00, 0x00


//--------------------- .nv.info._Z17applyStencil1D_V5iiPKfPfS1_ --------------------------
	.section	.nv.info._Z17applyStencil1D_V5iiPKfPfS1_,"",@"SHT_CUDA_INFO"
	.sectionflags	@""
	.align	4


	//----- nvinfo : EIATTR_CUDA_API_VERSION
	.align		4
        /*0000*/ 	.byte	0x04, 0x37
        /*0002*/ 	.short	(.L_17 - .L_16)
.L_16:
        /*0004*/ 	.word	0x00000082


	//----- nvinfo : EIATTR_KPARAM_INFO
	.align		4
.L_17:
        /*0008*/ 	.byte	0x04, 0x17
        /*000a*/ 	.short	(.L_19 - .L_18)
.L_18:
        /*000c*/ 	.word	0x00000000
        /*0010*/ 	.short	0x0004
        /*0012*/ 	.short	0x0018
        /*0014*/ 	.byte	0x00, 0xf5, 0x21, 0x00


	//----- nvinfo : EIATTR_KPARAM_INFO
	.align		4
.L_19:
        /*0018*/ 	.byte	0x04, 0x17
        /*001a*/ 	.short	(.L_21 - .L_20)
.L_20:
        /*001c*/ 	.word	0x00000000
        /*0020*/ 	.short	0x0003
        /*0022*/ 	.short	0x0010
        /*0024*/ 	.byte	0x00, 0xf5, 0x21, 0x00


	//----- nvinfo : EIATTR_KPARAM_INFO
	.align		4
.L_21:
        /*0028*/ 	.byte	0x04, 0x17
        /*002a*/ 	.short	(.L_23 - .L_22)
.L_22:
        /*002c*/ 	.word	0x00000000
        /*0030*/ 	.short	0x0002
        /*0032*/ 	.short	0x0008
        /*0034*/ 	.byte	0x00, 0xf5, 0x21, 0x00


	//----- nvinfo : EIATTR_KPARAM_INFO
	.align		4
.L_23:
        /*0038*/ 	.byte	0x04, 0x17
        /*003a*/ 	.short	(.L_25 - .L_24)
.L_24:
        /*003c*/ 	.word	0x00000000
        /*0040*/ 	.short	0x0001
        /*0042*/ 	.short	0x0004
        /*0044*/ 	.byte	0x00, 0xf0, 0x11, 0x00


	//----- nvinfo : EIATTR_KPARAM_INFO
	.align		4
.L_25:
        /*0048*/ 	.byte	0x04, 0x17
        /*004a*/ 	.short	(.L_27 - .L_26)
.L_26:
        /*004c*/ 	.word	0x00000000
        /*0050*/ 	.short	0x0000
        /*0052*/ 	.short	0x0000
        /*0054*/ 	.byte	0x00, 0xf0, 0x11, 0x00


	//----- nvinfo : EIATTR_SPARSE_MMA_MASK
	.align		4
.L_27:
        /*0058*/ 	.byte	0x03, 0x50
        /*005a*/ 	.short	0x0000


	//----- nvinfo : EIATTR_MAXREG_COUNT
	.align		4
        /*005c*/ 	.byte	0x03, 0x1b
        /*005e*/ 	.short	0x00ff


	//----- nvinfo : EIATTR_NUM_BARRIERS
	.align		4
        /*0060*/ 	.byte	0x02, 0x4c
        /*0062*/ 	.byte	0x01
	.zero		1


	//----- nvinfo : EIATTR_MERCURY_ISA_VERSION
	.align		4
        /*0064*/ 	.byte	0x03, 0x5f
        /*0066*/ 	.short	0x0101


	//----- nvinfo : EIATTR_VRC_CTA_INIT_COUNT
	.align		4
        /*0068*/ 	.byte	0x02, 0x4a
	.zero		1
	.zero		1


	//----- nvinfo : EIATTR_EXIT_INSTR_OFFSETS
	.align		4
        /*006c*/ 	.byte	0x04, 0x1c
        /*006e*/ 	.short	(.L_29 - .L_28)


	//   ....[0]....
.L_28:
        /*0070*/ 	.word	0x000003c0


	//----- nvinfo : EIATTR_CRS_STACK_SIZE
	.align		4
.L_29:
        /*0074*/ 	.byte	0x04, 0x1e
        /*0076*/ 	.short	(.L_31 - .L_30)
.L_30:
        /*0078*/ 	.word	0x00000000


	//----- nvinfo : EIATTR_CBANK_PARAM_SIZE
	.align		4
.L_31:
        /*007c*/ 	.byte	0x03, 0x19
        /*007e*/ 	.short	0x0020


	//----- nvinfo : EIATTR_PARAM_CBANK
	.align		4
        /*0080*/ 	.byte	0x04, 0x0a
        /*0082*/ 	.short	(.L_33 - .L_32)
	.align		4
.L_32:
        /*0084*/ 	.word	index@(.nv.constant0._Z17applyStencil1D_V5iiPKfPfS1_)
        /*0088*/ 	.short	0x0380
        /*008a*/ 	.short	0x0020


	//----- nvinfo : EIATTR_SW_WAR
	.align		4
.L_33:
        /*008c*/ 	.byte	0x04, 0x36
        /*008e*/ 	.short	(.L_35 - .L_34)
.L_34:
        /*0090*/ 	.word	0x00000008
.L_35:


//--------------------- .nv.info._Z17applyStencil1D_V4iiPKfPfS1_ --------------------------
	.section	.nv.info._Z17applyStencil1D_V4iiPKfPfS1_,"",@"SHT_CUDA_INFO"
	.sectionflags	@""
	.align	4


	//----- nvinfo : EIATTR_CUDA_API_VERSION
	.align		4
        /*0000*/ 	.byte	0x04, 0x37
        /*0002*/ 	.short	(.L_37 - .L_36)
.L_36:
        /*0004*/ 	.word	0x00000082


	//----- nvinfo : EIATTR_KPARAM_INFO
	.align		4
.L_37:
        /*0008*/ 	.byte	0x04, 0x17
        /*000a*/ 	.short	(.L_39 - .L_38)
.L_38:
        /*000c*/ 	.word	0x00000000
        /*0010*/ 	.short	0x0004
        /*0012*/ 	.short	0x0018
        /*0014*/ 	.byte	0x00, 0xf5, 0x21, 0x00


	//----- nvinfo : EIATTR_KPARAM_INFO
	.align		4
.L_39:
        /*0018*/ 	.byte	0x04, 0x17
        /*001a*/ 	.short	(.L_41 - .L_40)
.L_40:
        /*001c*/ 	.word	0x00000000
        /*0020*/ 	.short	0x0003
        /*0022*/ 	.short	0x0010
        /*0024*/ 	.byte	0x00, 0xf5, 0x21, 0x00


	//----- nvinfo : EIATTR_KPARAM_INFO
	.align		4
.L_41:
        /*0028*/ 	.byte	0x04, 0x17
        /*002a*/ 	.short	(.L_43 - .L_42)
.L_42:
        /*002c*/ 	.word	0x00000000
        /*0030*/ 	.short	0x0002
        /*0032*/ 	.short	0x0008
        /*0034*/ 	.byte	0x00, 0xf5, 0x21, 0x00


	//----- nvinfo : EIATTR_KPARAM_INFO
	.align		4
.L_43:
        /*0038*/ 	.byte	0x04, 0x17
        /*003a*/ 	.short	(.L_45 - .L_44)
.L_44:
        /*003c*/ 	.word	0x00000000
        /*0040*/ 	.short	0x0001
        /*0042*/ 	.short	0x0004
        /*0044*/ 	.byte	0x00, 0xf0, 0x11, 0x00


	//----- nvinfo : EIATTR_KPARAM_INFO
	.align		4
.L_45:
        /*0048*/ 	.byte	0x04, 0x17
        /*004a*/ 	.short	(.L_47 - .L_46)
.L_46:
        /*004c*/ 	.word	0x00000000
        /*0050*/ 	.short	0x0000
        /*0052*/ 	.short	0x0000
        /*0054*/ 	.byte	0x00, 0xf0, 0x11, 0x00


	//----- nvinfo : EIATTR_SPARSE_MMA_MASK
	.align		4
.L_47:
        /*0058*/ 	.byte	0x03, 0x50
        /*005a*/ 	.short	0x0000


	//----- nvinfo : EIATTR_MAXREG_COUNT
	.align		4
        /*005c*/ 	.byte	0x03, 0x1b
        /*005e*/ 	.short	0x00ff


	//----- nvinfo : EIATTR_MERCURY_ISA_VERSION
	.align		4
        /*0060*/ 	.byte	0x03, 0x5f
        /*0062*/ 	.short	0x0101


	//----- nvinfo : EIATTR_VRC_CTA_INIT_COUNT
	.align		4
        /*0064*/ 	.byte	0x02, 0x4a
	.zero		1
	.zero		1


	//----- nvinfo : EIATTR_EXIT_INSTR_OFFSETS
	.align		4
        /*0068*/ 	.byte	0x04, 0x1c
        /*006a*/ 	.short	(.L_49 - .L_48)


	//   ....[0]....
.L_48:
        /*006c*/ 	.word	0x00000080


	//   ....[1]....
        /*0070*/ 	.word	0x00000320


	//----- nvinfo : EIATTR_CRS_STACK_SIZE
	.align		4
.L_49:
        /*0074*/ 	.byte	0x04, 0x1e
        /*0076*/ 	.short	(.L_51 - .L_50)
.L_50:
        /*0078*/ 	.word	0x00000000


	//----- nvinfo : EIATTR_CBANK_PARAM_SIZE
	.align		4
.L_51:
        /*007c*/ 	.byte	0x03, 0x19
        /*007e*/ 	.short	0x0020


	//----- nvinfo : EIATTR_PARAM_CBANK
	.align		4
        /*0080*/ 	.byte	0x04, 0x0a
        /*0082*/ 	.short	(.L_53 - .L_52)
	.align		4
.L_52:
        /*0084*/ 	.word	index@(.nv.constant0._Z17applyStencil1D_V4iiPKfPfS1_)
        /*0088*/ 	.short	0x0380
        /*008a*/ 	.short	0x0020


	//----- nvinfo : EIATTR_SW_WAR
	.align		4
.L_53:
        /*008c*/ 	.byte	0x04, 0x36
        /*008e*/ 	.short	(.L_55 - .L_54)
.L_54:
        /*0090*/ 	.word	0x00000008
.L_55:


//--------------------- .nv.callgraph             --------------------------
	.section	.nv.callgraph,"",@"SHT_CUDA_CALLGRAPH"
	.align	4
	.sectionentsize	8
	.align		4
        /*0000*/ 	.word	0x00000000
	.align		4
        /*0004*/ 	.word	0xffffffff
	.align		4
        /*0008*/ 	.word	0x00000000
	.align		4
        /*000c*/ 	.word	0xfffffffe
	.align		4
        /*0010*/ 	.word	0x00000000
	.align		4
        /*0014*/ 	.word	0xfffffffd
	.align		4
        /*0018*/ 	.word	0x00000000
	.align		4
        /*001c*/ 	.word	0xfffffffc


//--------------------- .text._Z17applyStencil1D_V5iiPKfPfS1_ --------------------------
	.section	.text._Z17applyStencil1D_V5iiPKfPfS1_,"ax",@progbits
	.align	128
        .global         _Z17applyStencil1D_V5iiPKfPfS1_
        .type           _Z17applyStencil1D_V5iiPKfPfS1_,@function
        .size           _Z17applyStencil1D_V5iiPKfPfS1_,(.L_x_30 - _Z17applyStencil1D_V5iiPKfPfS1_)
        .other          _Z17applyStencil1D_V5iiPKfPfS1_,@"STO_CUDA_ENTRY STV_DEFAULT"
_Z17applyStencil1D_V5iiPKfPfS1_:
.text._Z17applyStencil1D_V5iiPKfPfS1_:
[----:B------:R-:W-:Y:S01]  /*0000*/  LDC R1, c[0x0][0x37c] ;  /* 0x0000df00ff017b82 */ /* 0x000fe20000000800 */
[----:B------:R-:W0:Y:S07]  /*0010*/  S2R R13, SR_TID.X ;  /* 0x00000000000d7919 */ /* 0x000e2e0000002100 */
[----:B------:R-:W1:Y:S01]  /*0020*/  S2UR UR4, SR_CTAID.X ;  /* 0x00000000000479c3 */ /* 0x000e620000002500 */
[----:B------:R-:W2:Y:S01]  /*0030*/  LDCU UR5, c[0x0][0x380] ;  /* 0x00007000ff0577ac */ /* 0x000ea20008000800 */
[----:B------:R-:W3:Y:S06]  /*0040*/  LDCU.64 UR6, c[0x0][0x358] ;  /* 0x00006b00ff0677ac */ /* 0x000eec0008000a00 */
[----:B------:R-:W1:Y:S08]  /*0050*/  LDC R2, c[0x0][0x360] ;  /* 0x0000d800ff027b82 */ /* 0x000e700000000800 */
[----:B------:R-:W4:Y:S01]  /*0060*/  LDC.64 R4, c[0x0][0x390] ;  /* 0x0000e400ff047b82 */ /* 0x000f220000000a00 */
[----:B0-----:R-:W-:Y:S01]  /*0070*/  ISETP.GT.U32.AND P0, PT, R13, 0x2, PT ;  /* 0x000000020d00780c */ /* 0x001fe20003f04070 */
[----:B-1----:R-:W-:-:S04]  /*0080*/  IMAD R2, R2, UR4, R13 ;  /* 0x0000000402027c24 */ /* 0x002fc8000f8e020d */
[----:B--2---:R-:W-:-:S04]  /*0090*/  VIADD R2, R2, UR5 ;  /* 0x0000000502027c36 */ /* 0x004fc80008000000 */
[----:B----4-:R-:W-:-:S05]  /*00a0*/  IMAD.WIDE R4, R2, 0x4, R4 ;  /* 0x0000000402047825 */ /* 0x010fca00078e0204 */
[----:B---3--:R-:W2:Y:S04]  /*00b0*/  LDG.E R3, desc[UR6][R4.64] ;  /* 0x0000000604037981 */ /* 0x008ea8000c1e1900 */
[----:B------:R-:W3:Y:S04]  /*00c0*/  @!P0 LDG.E R9, desc[UR6][R4.64+-0xc] ;  /* 0xfffff40604098981 */ /* 0x000ee8000c1e1900 */
[----:B------:R-:W4:Y:S01]  /*00d0*/  @!P0 LDG.E R11, desc[UR6][R4.64+0x800] ;  /* 0x00080006040b8981 */ /* 0x000f22000c1e1900 */
[----:B------:R-:W0:Y:S01]  /*00e0*/  S2UR UR5, SR_CgaCtaId ;  /* 0x00000000000579c3 */ /* 0x000e220000008800 */
[----:B------:R-:W-:-:S07]  /*00f0*/  UMOV UR4, 0x400 ;  /* 0x0000040000047882 */ /* 0x000fce0000000000 */
[----:B------:R-:W1:Y:S01]  /*0100*/  LDC.64 R6, c[0x0][0x388] ;  /* 0x0000e200ff067b82 */ /* 0x000e620000000a00 */
[----:B0-----:R-:W-:-:S06]  /*0110*/  ULEA UR4, UR5, UR4, 0x18 ;  /* 0x0000000405047291 */ /* 0x001fcc000f8ec0ff */
[----:B------:R-:W-:-:S05]  /*0120*/  LEA R8, R13, UR4, 0x2 ;  /* 0x000000040d087c11 */ /* 0x000fca000f8e10ff */
[----:B--2---:R-:W-:Y:S04]  /*0130*/  STS [R8+0xc], R3 ;  /* 0x00000c0308007388 */ /* 0x004fe80000000800 */
[----:B---3--:R-:W-:Y:S04]  /*0140*/  @!P0 STS [R8], R9 ;  /* 0x0000000908008388 */ /* 0x008fe80000000800 */
[----:B----4-:R-:W-:Y:S01]  /*0150*/  @!P0 STS [R8+0x80c], R11 ;  /* 0x00080c0b08008388 */ /* 0x010fe20000000800 */
[----:B------:R-:W-:Y:S06]  /*0160*/  BAR.SYNC.DEFER_BLOCKING 0x0 ;  /* 0x0000000000007b1d */ /* 0x000fec0000010000 */
[----:B-1----:R-:W2:Y:S04]  /*0170*/  LDG.E R0, desc[UR6][R6.64] ;  /* 0x0000000606007981 */ /* 0x002ea8000c1e1900 */
[----:B------:R-:W3:Y:S04]  /*0180*/  LDG.E R5, desc[UR6][R6.64+0x4] ;  /* 0x0000040606057981 */ /* 0x000ee8000c1e1900 */
[----:B------:R-:W4:Y:S04]  /*0190*/  LDG.E R13, desc[UR6][R6.64+0x8] ;  /* 0x00000806060d7981 */ /* 0x000f28000c1e1900 */
[----:B------:R-:W5:Y:S04]  /*01a0*/  LDG.E R15, desc[UR6][R6.64+0xc] ;  /* 0x00000c06060f7981 */ /* 0x000f68000c1e1900 */
[----:B------:R-:W5:Y:S04]  /*01b0*/  LDG.E R17, desc[UR6][R6.64+0x10] ;  /* 0x0000100606117981 */ /* 0x000f68000c1e1900 */
[----:B------:R-:W5:Y:S04]  /*01c0*/  LDG.E R19, desc[UR6][R6.64+0x14] ;  /* 0x0000140606137981 */ /* 0x000f68000c1e1900 */
[----:B------:R-:W5:Y:S01]  /*01d0*/  LDG.E R21, desc[UR6][R6.64+0x18] ;  /* 0x0000180606157981 */ /* 0x000f62000c1e1900 */
[----:B------:R-:W-:Y:S03]  /*01e0*/  BSSY.RECONVERGENT B1, `(.L_x_0) ;  /* 0x000001a000017945 */ /* 0x000fe60003800200 */
[----:B------:R-:W2:Y:S04]  /*01f0*/  LDS R3, [R8] ;  /* 0x0000000008037984 */ /* 0x000ea80000000800 */
[----:B------:R-:W3:Y:S04]  /*0200*/  LDS R4, [R8+0x4] ;  /* 0x0000040008047984 */ /* 0x000ee80000000800 */
[----:B------:R-:W4:Y:S04]  /*0210*/  LDS R9, [R8+0x8] ;  /* 0x0000080008097984 */ /* 0x000f280000000800 */
[----:B------:R-:W5:Y:S04]  /*0220*/  LDS R10, [R8+0xc] ;  /* 0x00000c00080a7984 */ /* 0x000f680000000800 */
[----:B------:R-:W0:Y:S04]  /*0230*/  LDS R11, [R8+0x10] ;  /* 0x00001000080b7984 */ /* 0x000e280000000800 */
[----:B------:R-:W1:Y:S04]  /*0240*/  LDS R12, [R8+0x14] ;  /* 0x00001400080c7984 */ /* 0x000e680000000800 */
[----:B------:R-:W1:Y:S01]  /*0250*/  LDS R14, [R8+0x18] ;  /* 0x00001800080e7984 */ /* 0x000e620000000800 */
[----:B--2---:R-:W-:Y:S01]  /*0260*/  FFMA R0, R0, R3, RZ ;  /* 0x0000000300007223 */ /* 0x004fe200000000ff */
[----:B------:R-:W-:-:S03]  /*0270*/  IMAD.MOV.U32 R3, RZ, RZ, 0x40e00000 ;  /* 0x40e00000ff037424 */ /* 0x000fc600078e00ff */
[----:B---3--:R-:W-:Y:S01]  /*0280*/  FFMA R0, R5, R4, R0 ;  /* 0x0000000405007223 */ /* 0x008fe20000000000 */
[----:B------:R-:W-:-:S03]  /*0290*/  IMAD.MOV.U32 R4, RZ, RZ, 0x3e124925 ;  /* 0x3e124925ff047424 */ /* 0x000fc600078e00ff */
[----:B----4-:R-:W-:Y:S01]  /*02a0*/  FFMA R0, R13, R9, R0 ;  /* 0x000000090d007223 */ /* 0x010fe20000000000 */
[----:B------:R-:W-:-:S03]  /*02b0*/  FFMA R3, R4, -R3, 1 ;  /* 0x3f80000004037423 */ /* 0x000fc60000000803 */
[----:B-----5:R-:W-:Y:S01]  /*02c0*/  FFMA R0, R15, R10, R0 ;  /* 0x0000000a0f007223 */ /* 0x020fe20000000000 */
[----:B------:R-:W-:-:S03]  /*02d0*/  FFMA R3, R3, R4, 0.14285714924335479736 ;  /* 0x3e12492503037423 */ /* 0x000fc60000000004 */
[----:B0-----:R-:W-:-:S04]  /*02e0*/  FFMA R0, R17, R11, R0 ;  /* 0x0000000b11007223 */ /* 0x001fc80000000000 */
[----:B-1----:R-:W-:-:S04]  /*02f0*/  FFMA R0, R19, R12, R0 ;  /* 0x0000000c13007223 */ /* 0x002fc80000000000 */
[----:B------:R-:W-:-:S04]  /*0300*/  FFMA R0, R21, R14, R0 ;  /* 0x0000000e15007223 */ /* 0x000fc80000000000 */
[----:B------:R-:W0:Y:S01]  /*0310*/  FCHK P0, R0, 7 ;  /* 0x40e0000000007902 */ /* 0x000e220000000000 */
[----:B------:R-:W-:-:S04]  /*0320*/  FFMA R4, R0, R3, RZ ;  /* 0x0000000300047223 */ /* 0x000fc800000000ff */
[----:B------:R-:W-:-:S04]  /*0330*/  FFMA R5, R4, -7, R0 ;  /* 0xc0e0000004057823 */ /* 0x000fc80000000000 */
[----:B------:R-:W-:Y:S01]  /*0340*/  FFMA R7, R3, R5, R4 ;  /* 0x0000000503077223 */ /* 0x000fe20000000004 */
[----:B0-----:R-:W-:Y:S06]  /*0350*/  @!P0 BRA `(.L_x_1) ;  /* 0x0000000000088947 */ /* 0x001fec0003800000 */
[----:B------:R-:W-:-:S07]  /*0360*/  MOV R4, 0x380 ;  /* 0x0000038000047802 */ /* 0x000fce0000000f00 */
[----:B------:R-:W-:Y:S05]  /*0370*/  CALL.REL.NOINC `($__internal_0_$__cuda_sm3x_div_rn_noftz_f32_slowpath) ;  /* 0x0000000000147944 */ /* 0x000fea0003c00000 */
.L_x_1:
[----:B------:R-:W-:Y:S05]  /*0380*/  BSYNC.RECONVERGENT B1 ;  /* 0x0000000000017941 */ /* 0x000fea0003800200 */
.L_x_0:
[----:B------:R-:W0:Y:S02]  /*0390*/  LDC.64 R4, c[0x0][0x398] ;  /* 0x0000e600ff047b82 */ /* 0x000e240000000a00 */
[----:B0-----:R-:W-:-:S05]  /*03a0*/  IMAD.WIDE R2, R2, 0x4, R4 ;  /* 0x0000000402027825 */ /* 0x001fca00078e0204 */
[----:B------:R-:W-:Y:S01]  /*03b0*/  STG.E desc[UR6][R2.64], R7 ;  /* 0x0000000702007986 */ /* 0x000fe2000c101906 */
[----:B------:R-:W-:Y:S05]  /*03c0*/  EXIT ;  /* 0x000000000000794d */ /* 0x000fea0003800000 */
        .weak           $__internal_0_$__cuda_sm3x_div_rn_noftz_f32_slowpath
        .type           $__internal_0_$__cuda_sm3x_div_rn_noftz_f32_slowpath,@function
        .size           $__internal_0_$__cuda_sm3x_div_rn_noftz_f32_slowpath,(.L_x_30 - $__internal_0_$__cuda_sm3x_div_rn_noftz_f32_slowpath)
$__internal_0_$__cuda_sm3x_div_rn_noftz_f32_slowpath:
[----:B------:R-:W-:Y:S01]  /*03d0*/  SHF.R.U32.HI R3, RZ, 0x17, R0 ;  /* 0x00000017ff037819 */ /* 0x000fe20000011600 */
[----:B------:R-:W-:Y:S04]  /*03e0*/  BSSY.RECONVERGENT B0, `(.L_x_2) ;  /* 0x000005c000007945 */ /* 0x000fe80003800200 */
[----:B------:R-:W-:Y:S01]  /*03f0*/  BSSY.RELIABLE B2, `(.L_x_3) ;  /* 0x000001a000027945 */ /* 0x000fe20003800100 */
[----:B------:R-:W-:Y:S02]  /*0400*/  MOV R5, R0 ;  /* 0x0000000000057202 */ /* 0x000fe40000000f00 */
[----:B------:R-:W-:-:S05]  /*0410*/  LOP3.LUT R3, R3, 0xff, RZ, 0xc0, !PT ;  /* 0x000000ff03037812 */ /* 0x000fca00078ec0ff */
[----:B------:R-:W-:-:S05]  /*0420*/  VIADD R7, R3, 0xffffffff ;  /* 0xffffffff03077836 */ /* 0x000fca0000000000 */
[----:B------:R-:W-:-:S13]  /*0430*/  ISETP.GT.U32.OR P0, PT, R7, 0xfd, !PT ;  /* 0x000000fd0700780c */ /* 0x000fda0007f04470 */
[----:B------:R-:W-:Y:S01]  /*0440*/  @!P0 IMAD.MOV.U32 R6, RZ, RZ, RZ ;  /* 0x000000ffff068224 */ /* 0x000fe200078e00ff */
[----:B------:R-:W-:Y:S06]  /*0450*/  @!P0 BRA `(.L_x_4) ;  /* 0x00000000004c8947 */ /* 0x000fec0003800000 */
[----:B------:R-:W-:-:S13]  /*0460*/  FSETP.GTU.FTZ.AND P0, PT, |R0|, +INF , PT ;  /* 0x7f8000000000780b */ /* 0x000fda0003f1c200 */
[----:B------:R-:W-:Y:S05]  /*0470*/  @P0 BREAK.RELIABLE B2 ;  /* 0x0000000000020942 */ /* 0x000fea0003800100 */
[----:B------:R-:W-:Y:S05]  /*0480*/  @P0 BRA `(.L_x_5) ;  /* 0x0000000400400947 */ /* 0x000fea0003800000 */
[----:B------:R-:W-:-:S05]  /*0490*/  IMAD.MOV.U32 R6, RZ, RZ, 0x40e00000 ;  /* 0x40e00000ff067424 */ /* 0x000fca00078e00ff */
[----:B------:R-:W-:-:S13]  /*04a0*/  LOP3.LUT P0, RZ, R6, 0x7fffffff, R5, 0xc8, !PT ;  /* 0x7fffffff06ff7812 */ /* 0x000fda000780c805 */
[----:B------:R-:W-:Y:S05]  /*04b0*/  @!P0 BREAK.RELIABLE B2 ;  /* 0x0000000000028942 */ /* 0x000fea0003800100 */
[----:B------:R-:W-:Y:S05]  /*04c0*/  @!P0 BRA `(.L_x_6) ;  /* 0x0000000400288947 */ /* 0x000fea0003800000 */
[----:B------:R-:W-:-:S13]  /*04d0*/  LOP3.LUT P0, RZ, R5, 0x7fffffff, RZ, 0xc0, !PT ;  /* 0x7fffffff05ff7812 */ /* 0x000fda000780c0ff */
[----:B------:R-:W-:Y:S05]  /*04e0*/  @!P0 BREAK.RELIABLE B2 ;  /* 0x0000000000028942 */ /* 0x000fea0003800100 */
[----:B------:R-:W-:Y:S05]  /*04f0*/  @!P0 BRA `(.L_x_7) ;  /* 0x0000000400148947 */ /* 0x000fea0003800000 */
[----:B------:R-:W-:Y:S02]  /*0500*/  FSETP.NEU.FTZ.AND P0, PT, |R0|, +INF , PT ;  /* 0x7f8000000000780b */ /* 0x000fe40003f1d200 */
[----:B------:R-:W-:-:S04]  /*0510*/  LOP3.LUT P1, RZ, R6, 0x7fffffff, RZ, 0xc0, !PT ;  /* 0x7fffffff06ff7812 */ /* 0x000fc8000782c0ff */
[----:B------:R-:W-:-:S13]  /*0520*/  PLOP3.LUT P0, PT, P0, P1, PT, 0x2f, 0xf2 ;  /* 0x0000000000f2781c */ /* 0x000fda0000702577 */
[----:B------:R-:W-:Y:S05]  /*0530*/  @P0 BREAK.RELIABLE B2 ;  /* 0x0000000000020942 */ /* 0x000fea0003800100 */
[----:B------:R-:W-:Y:S05]  /*0540*/  @P0 BRA `(.L_x_8) ;  /* 0x0000000000f40947 */ /* 0x000fea0003800000 */
[----:B------:R-:W-:-:S13]  /*0550*/  ISETP.GE.AND P0, PT, R7, RZ, PT ;  /* 0x000000ff0700720c */ /* 0x000fda0003f06270 */
[----:B------:R-:W-:Y:S02]  /*0560*/  @P0 IMAD.MOV.U32 R6, RZ, RZ, RZ ;  /* 0x000000ffff060224 */ /* 0x000fe400078e00ff */
[----:B------:R-:W-:Y:S01]  /*0570*/  @!P0 FFMA R5, R0, 1.84467440737095516160e+19, RZ ;  /* 0x5f80000000058823 */ /* 0x000fe200000000ff */
[----:B------:R-:W-:-:S07]  /*0580*/  @!P0 MOV R6, 0xffffffc0 ;  /* 0xffffffc000068802 */ /* 0x000fce0000000f00 */
.L_x_4:
[----:B------:R-:W-:Y:S05]  /*0590*/  BSYNC.RELIABLE B2 ;  /* 0x0000000000027941 */ /* 0x000fea0003800100 */
.L_x_3:
[----:B------:R-:W-:Y:S01]  /*05a0*/  UMOV UR4, 0x40e00000 ;  /* 0x40e0000000047882 */ /* 0x000fe20000000000 */
[----:B------:R-:W-:Y:S01]  /*05b0*/  VIADD R3, R3, 0xffffff81 ;  /* 0xffffff8103037836 */ /* 0x000fe20000000000 */
[----:B------:R-:W-:Y:S01]  /*05c0*/  UIADD3 UR4, UPT, UPT, UR4, -0x1000000, URZ ;  /* 0xff00000004047890 */ /* 0x000fe2000fffe0ff */
[----:B------:R-:W-:Y:S02]  /*05d0*/  BSSY.RECONVERGENT B2, `(.L_x_9) ;  /* 0x0000033000027945 */ /* 0x000fe40003800200 */
[----:B------:R-:W-:Y:S01]  /*05e0*/  IMAD R0, R3, -0x800000, R5 ;  /* 0xff80000003007824 */ /* 0x000fe200078e0205 */
[----:B------:R-:W-:Y:S02]  /*05f0*/  IADD3 R6, PT, PT, R6, -0x2, R3 ;  /* 0xfffffffe06067810 */ /* 0x000fe40007ffe003 */
[----:B------:R-:W-:-:S03]  /*0600*/  FADD.FTZ R9, -RZ, -UR4 ;  /* 0x80000004ff097e21 */ /* 0x000fc60008010100 */
[----:B------:R-:W0:Y:S02]  /*0610*/  MUFU.RCP R7, UR4 ;  /* 0x0000000400077d08 */ /* 0x000e240008001000 */
[----:B0-----:R-:W-:-:S04]  /*0620*/  FFMA R8, R7, R9, 1 ;  /* 0x3f80000007087423 */ /* 0x001fc80000000009 */
[----:B------:R-:W-:-:S04]  /*0630*/  FFMA R7, R7, R8, R7 ;  /* 0x0000000807077223 */ /* 0x000fc80000000007 */
[----:B------:R-:W-:-:S04]  /*0640*/  FFMA R8, R0, R7, RZ ;  /* 0x0000000700087223 */ /* 0x000fc800000000ff */
[----:B------:R-:W-:-:S04]  /*0650*/  FFMA R5, R9, R8, R0 ;  /* 0x0000000809057223 */ /* 0x000fc80000000000 */
[----:B------:R-:W-:-:S04]  /*0660*/  FFMA R8, R7, R5, R8 ;  /* 0x0000000507087223 */ /* 0x000fc80000000008 */
[----:B------:R-:W-:-:S04]  /*0670*/  FFMA R9, R9, R8, R0 ;  /* 0x0000000809097223 */ /* 0x000fc80000000000 */
[----:B------:R-:W-:-:S05]  /*0680*/  FFMA R5, R7, R9, R8 ;  /* 0x0000000907057223 */ /* 0x000fca0000000008 */
[----:B------:R-:W-:-:S04]  /*0690*/  SHF.R.U32.HI R0, RZ, 0x17, R5 ;  /* 0x00000017ff007819 */ /* 0x000fc80000011605 */
[----:B------:R-:W-:-:S05]  /*06a0*/  LOP3.LUT R0, R0, 0xff, RZ, 0xc0, !PT ;  /* 0x000000ff00007812 */ /* 0x000fca00078ec0ff */
[----:B------:R-:W-:-:S04]  /*06b0*/  IMAD.IADD R10, R0, 0x1, R6 ;  /* 0x00000001000a7824 */ /* 0x000fc800078e0206 */
[----:B------:R-:W-:-:S05]  /*06c0*/  VIADD R0, R10, 0xffffffff ;  /* 0xffffffff0a007836 */ /* 0x000fca0000000000 */
[----:B------:R-:W-:-:S13]  /*06d0*/  ISETP.GE.U32.AND P0, PT, R0, 0xfe, PT ;  /* 0x000000fe0000780c */ /* 0x000fda0003f06070 */
[----:B------:R-:W-:Y:S05]  /*06e0*/  @!P0 BRA `(.L_x_10) ;  /* 0x0000000000808947 */ /* 0x000fea0003800000 */
[----:B------:R-:W-:-:S13]  /*06f0*/  ISETP.GT.AND P0, PT, R10, 0xfe, PT ;  /* 0x000000fe0a00780c */ /* 0x000fda0003f04270 */
[----:B------:R-:W-:Y:S05]  /*0700*/  @P0 BRA `(.L_x_11) ;  /* 0x00000000006c0947 */ /* 0x000fea0003800000 */
[----:B------:R-:W-:-:S13]  /*0710*/  ISETP.GE.AND P0, PT, R10, 0x1, PT ;  /* 0x000000010a00780c */ /* 0x000fda0003f06270 */
[----:B------:R-:W-:Y:S05]  /*0720*/  @P0 BRA `(.L_x_12) ;  /* 0x0000000000740947 */ /* 0x000fea0003800000 */
[----:B------:R-:W-:Y:S02]  /*0730*/  ISETP.GE.AND P0, PT, R10, -0x18, PT ;  /* 0xffffffe80a00780c */ /* 0x000fe40003f06270 */
[----:B------:R-:W-:-:S11]  /*0740*/  LOP3.LUT R5, R5, 0x80000000, RZ, 0xc0, !PT ;  /* 0x8000000005057812 */ /* 0x000fd600078ec0ff */
[----:B------:R-:W-:Y:S05]  /*0750*/  @!P0 BRA `(.L_x_12) ;  /* 0x0000000000688947 */ /* 0x000fea0003800000 */
[CCC-:B------:R-:W-:Y:S01]  /*0760*/  FFMA.RZ R0, R7.reuse, R9.reuse, R8.reuse ;  /* 0x0000000907007223 */ /* 0x1c0fe2000000c008 */
[C---:B------:R-:W-:Y:S02]  /*0770*/  IADD3 R6, PT, PT, R10.reuse, 0x20, RZ ;  /* 0x000000200a067810 */ /* 0x040fe40007ffe0ff */
[----:B------:R-:W-:Y:S02]  /*0780*/  ISETP.NE.AND P2, PT, R10, RZ, PT ;  /* 0x000000ff0a00720c */ /* 0x000fe40003f45270 */
[----:B------:R-:W-:Y:S01]  /*0790*/  LOP3.LUT R3, R0, 0x7fffff, RZ, 0xc0, !PT ;  /* 0x007fffff00037812 */ /* 0x000fe200078ec0ff */
[CCC-:B------:R-:W-:Y:S01]  /*07a0*/  FFMA.RP R0, R7.reuse, R9.reuse, R8.reuse ;  /* 0x0000000907007223 */ /* 0x1c0fe20000008008 */
[----:B------:R-:W-:Y:S01]  /*07b0*/  FFMA.RM R7, R7, R9, R8 ;  /* 0x0000000907077223 */ /* 0x000fe20000004008 */
[----:B------:R-:W-:Y:S01]  /*07c0*/  IMAD.MOV R8, RZ, RZ, -R10 ;  /* 0x000000ffff087224 */ /* 0x000fe200078e0a0a */
[----:B------:R-:W-:Y:S02]  /*07d0*/  LOP3.LUT R3, R3, 0x800000, RZ, 0xfc, !PT ;  /* 0x0080000003037812 */ /* 0x000fe400078efcff */
[----:B------:R-:W-:-:S02]  /*07e0*/  ISETP.NE.AND P1, PT, R10, RZ, PT ;  /* 0x000000ff0a00720c */ /* 0x000fc40003f25270 */
[----:B------:R-:W-:Y:S02]  /*07f0*/  SHF.L.U32 R6, R3, R6, RZ ;  /* 0x0000000603067219 */ /* 0x000fe400000006ff */
[----:B------:R-:W-:Y:S02]  /*0800*/  FSETP.NEU.FTZ.AND P0, PT, R0, R7, PT ;  /* 0x000000070000720b */ /* 0x000fe40003f1d000 */
[----:B------:R-:W-:Y:S02]  /*0810*/  SEL R0, R8, RZ, P2 ;  /* 0x000000ff08007207 */ /* 0x000fe40001000000 */
[----:B------:R-:W-:Y:S02]  /*0820*/  ISETP.NE.AND P1, PT, R6, RZ, P1 ;  /* 0x000000ff0600720c */ /* 0x000fe40000f25270 */
[----:B------:R-:W-:Y:S02]  /*0830*/  SHF.R.U32.HI R0, RZ, R0, R3 ;  /* 0x00000000ff007219 */ /* 0x000fe40000011603 */
[----:B------:R-:W-:-:S02]  /*0840*/  PLOP3.LUT P0, PT, P0, P1, PT, 0xf8, 0x8f ;  /* 0x00000000008f781c */ /* 0x000fc40000703f70 */
[----:B------:R-:W-:Y:S02]  /*0850*/  SHF.R.U32.HI R6, RZ, 0x1, R0 ;  /* 0x00000001ff067819 */ /* 0x000fe40000011600 */
[----:B------:R-:W-:-:S04]  /*0860*/  SEL R3, RZ, 0x1, !P0 ;  /* 0x00000001ff037807 */ /* 0x000fc80004000000 */
[----:B------:R-:W-:-:S04]  /*0870*/  LOP3.LUT R3, R3, 0x1, R6, 0xf8, !PT ;  /* 0x0000000103037812 */ /* 0x000fc800078ef806 */
[----:B------:R-:W-:-:S05]  /*0880*/  LOP3.LUT R3, R3, R0, RZ, 0xc0, !PT ;  /* 0x0000000003037212 */ /* 0x000fca00078ec0ff */
[----:B------:R-:W-:-:S05]  /*0890*/  IMAD.IADD R6, R6, 0x1, R3 ;  /* 0x0000000106067824 */ /* 0x000fca00078e0203 */
[----:B------:R-:W-:Y:S01]  /*08a0*/  LOP3.LUT R5, R6, R5, RZ, 0xfc, !PT ;  /* 0x0000000506057212 */ /* 0x000fe200078efcff */
[----:B------:R-:W-:Y:S06]  /*08b0*/  BRA `(.L_x_12) ;  /* 0x0000000000107947 */ /* 0x000fec0003800000 */
.L_x_11:
[----:B------:R-:W-:-:S04]  /*08c0*/  LOP3.LUT R5, R5, 0x80000000, RZ, 0xc0, !PT ;  /* 0x8000000005057812 */ /* 0x000fc800078ec0ff */
[----:B------:R-:W-:Y:S01]  /*08d0*/  LOP3.LUT R5, R5, 0x7f800000, RZ, 0xfc, !PT ;  /* 0x7f80000005057812 */ /* 0x000fe200078efcff */
[----:B------:R-:W-:Y:S06]  /*08e0*/  BRA `(.L_x_12) ;  /* 0x0000000000047947 */ /* 0x000fec0003800000 */
.L_x_10:
[----:B------:R-:W-:-:S07]  /*08f0*/  IMAD R5, R6, 0x800000, R5 ;  /* 0x0080000006057824 */ /* 0x000fce00078e0205 */
.L_x_12:
[----:B------:R-:W-:Y:S05]  /*0900*/  BSYNC.RECONVERGENT B2 ;  /* 0x0000000000027941 */ /* 0x000fea0003800200 */
.L_x_9:
[----:B------:R-:W-:Y:S05]  /*0910*/  BRA `(.L_x_13) ;  /* 0x0000000000207947 */ /* 0x000fea0003800000 */
.L_x_8:
[----:B------:R-:W-:-:S04]  /*0920*/  LOP3.LUT R5, R6, 0x80000000, R5, 0x48, !PT ;  /* 0x8000000006057812 */ /* 0x000fc800078e4805 */
[----:B------:R-:W-:Y:S01]  /*0930*/  LOP3.LUT R5, R5, 0x7f800000, RZ, 0xfc, !PT ;  /* 0x7f80000005057812 */ /* 0x000fe200078efcff */
[----:B------:R-:W-:Y:S06]  /*0940*/  BRA `(.L_x_13) ;  /* 0x0000000000147947 */ /* 0x000fec0003800000 */
.L_x_7:
[----:B------:R-:W-:Y:S01]  /*0950*/  LOP3.LUT R5, R6, 0x80000000, R5, 0x48, !PT ;  /* 0x8000000006057812 */ /* 0x000fe200078e4805 */
[----:B------:R-:W-:Y:S06]  /*0960*/  BRA `(.L_x_13) ;  /* 0x00000000000c7947 */ /* 0x000fec0003800000 */
.L_x_6:
[----:B------:R-:W0:Y:S01]  /*0970*/  MUFU.RSQ R5, -QNAN ;  /* 0xffc0000000057908 */ /* 0x000e220000001400 */
[----:B------:R-:W-:Y:S05]  /*0980*/  BRA `(.L_x_13) ;  /* 0x0000000000047947 */ /* 0x000fea0003800000 */
.L_x_5:
[----:B------:R-:W-:-:S07]  /*0990*/  FADD.FTZ R5, R0, 7 ;  /* 0x40e0000000057421 */ /* 0x000fce0000010000 */
.L_x_13:
[----:B------:R-:W-:Y:S05]  /*09a0*/  BSYNC.RECONVERGENT B0 ;  /* 0x0000000000007941 */ /* 0x000fea0003800200 */
.L_x_2:
[----:B0-----:R-:W-:Y:S01]  /*09b0*/  MOV R7, R5 ;  /* 0x0000000500077202 */ /* 0x001fe20000000f00 */
[----:B------:R-:W-:-:S04]  /*09c0*/  IMAD.MOV.U32 R5, RZ, RZ, 0x0 ;  /* 0x00000000ff057424 */ /* 0x000fc800078e00ff */
[----:B------:R-:W-:Y:S05]  /*09d0*/  RET.REL.NODEC R4 `(_Z17applyStencil1D_V5iiPKfPfS1_) ;  /* 0xfffffff404887950 */ /* 0x000fea0003c3ffff */
.L_x_14:
[----:B------:R-:W-:-:S00]  /*09e0*/  BRA `(.L_x_14) ;  /* 0xfffffffc00fc7947 */ /* 0x000fc0000383ffff */
[----:B------:R-:W-:-:S00]  /*09f0*/  NOP ;  /* 0x0000000000007918 */ /* 0x000fc00000000000 */
        /* <DEDUP_REMOVED lines=8> */
.L_x_30:


//--------------------- .text._Z17applyStencil1D_V4iiPKfPfS1_ --------------------------
	.section	.text._Z17applyStencil1D_V4iiPKfPfS1_,"ax",@progbits
	.align	128
        .global         _Z17applyStencil1D_V4iiPKfPfS1_
        .type           _Z17applyStencil1D_V4iiPKfPfS1_,@function
        .size           _Z17applyStencil1D_V4iiPKfPfS1_,(.L_x_31 - _Z17applyStencil1D_V4iiPKfPfS1_)
        .other          _Z17applyStencil1D_V4iiPKfPfS1_,@"STO_CUDA_ENTRY STV_DEFAULT"
_Z17applyStencil1D_V4iiPKfPfS1_:
.text._Z17applyStencil1D_V4iiPKfPfS1_:
[----:B------:R-:W-:Y:S01]  /*0000*/  LDC R1, c[0x0][0x37c] ;  /* 0x0000df00ff017b82 */ /* 0x000fe20000000800 */
[----:B------:R-:W0:Y:S07]  /*0010*/  S2R R3, SR_TID.X ;  /* 0x0000000000037919 */ /* 0x000e2e0000002100 */
[----:B------:R-:W0:Y:S01]  /*0020*/  S2UR UR4, SR_CTAID.X ;  /* 0x00000000000479c3 */ /* 0x000e220000002500 */
[----:B------:R-:W1:Y:S07]  /*0030*/  LDCU.64 UR6, c[0x0][0x380] ;  /* 0x00007000ff0677ac */ /* 0x000e6e0008000a00 */
[----:B------:R-:W0:Y:S02]  /*0040*/  LDC R2, c[0x0][0x360] ;  /* 0x0000d800ff027b82 */ /* 0x000e240000000800 */
[----:B0-----:R-:W-:-:S04]  /*0050*/  IMAD R2, R2, UR4, R3 ;  /* 0x0000000402027c24 */ /* 0x001fc8000f8e0203 */
[----:B-1----:R-:W-:-:S05]  /*0060*/  VIADD R2, R2, UR6 ;  /* 0x0000000602027c36 */ /* 0x002fca0008000000 */
[----:B------:R-:W-:-:S13]  /*0070*/  ISETP.GE.AND P0, PT, R2, UR7, PT ;  /* 0x0000000702007c0c */ /* 0x000fda000bf06270 */
[----:B------:R-:W-:Y:S05]  /*0080*/  @P0 EXIT ;  /* 0x000000000000094d */ /* 0x000fea0003800000 */
[----:B------:R-:W0:Y:S01]  /*0090*/  LDC.64 R6, c[0x0][0x390] ;  /* 0x0000e400ff067b82 */ /* 0x000e220000000a00 */
[----:B------:R-:W1:Y:S07]  /*00a0*/  LDCU.64 UR6, c[0x0][0x358] ;  /* 0x00006b00ff0677ac */ /* 0x000e6e0008000a00 */
[----:B------:R-:W2:Y:S01]  /*00b0*/  LDC.64 R4, c[0x0][0x388] ;  /* 0x0000e200ff047b82 */ /* 0x000ea20000000a00 */
[----:B0-----:R-:W-:-:S05]  /*00c0*/  IMAD.WIDE R6, R2, 0x4, R6 ;  /* 0x0000000402067825 */ /* 0x001fca00078e0206 */
[----:B-1----:R-:W3:Y:S04]  /*00d0*/  LDG.E R3, desc[UR6][R6.64+-0xc] ;  /* 0xfffff40606037981 */ /* 0x002ee8000c1e1900 */
[----:B--2---:R-:W3:Y:S04]  /*00e0*/  LDG.E R0, desc[UR6][R4.64] ;  /* 0x0000000604007981 */ /* 0x004ee8000c1e1900 */
[----:B------:R-:W2:Y:S04]  /*00f0*/  LDG.E R9, desc[UR6][R4.64+0x4] ;  /* 0x0000040604097981 */ /* 0x000ea8000c1e1900 */
[----:B------:R-:W2:Y:S04]  /*0100*/  LDG.E R8, desc[UR6][R6.64+-0x8] ;  /* 0xfffff80606087981 */ /* 0x000ea8000c1e1900 */
[----:B------:R-:W4:Y:S04]  /*0110*/  LDG.E R11, desc[UR6][R4.64+0x8] ;  /* 0x00000806040b7981 */ /* 0x000f28000c1e1900 */
[----:B------:R-:W4:Y:S04]  /*0120*/  LDG.E R10, desc[UR6][R6.64+-0x4] ;  /* 0xfffffc06060a7981 */ /* 0x000f28000c1e1900 */
[----:B------:R-:W5:Y:S04]  /*0130*/  LDG.E R13, desc[UR6][R4.64+0xc] ;  /* 0x00000c06040d7981 */ /* 0x000f68000c1e1900 */
[----:B------:R-:W5:Y:S04]  /*0140*/  LDG.E R12, desc[UR6][R6.64] ;  /* 0x00000006060c7981 */ /* 0x000f68000c1e1900 */
[----:B------:R-:W5:Y:S04]  /*0150*/  LDG.E R15, desc[UR6][R4.64+0x10] ;  /* 0x00001006040f7981 */ /* 0x000f68000c1e1900 */
[----:B------:R-:W5:Y:S04]  /*0160*/  LDG.E R14, desc[UR6][R6.64+0x4] ;  /* 0x00000406060e7981 */ /* 0x000f68000c1e1900 */
[----:B------:R-:W5:Y:S04]  /*0170*/  LDG.E R17, desc[UR6][R4.64+0x14] ;  /* 0x0000140604117981 */ /* 0x000f68000c1e1900 */
[----:B------:R-:W5:Y:S04]  /*0180*/  LDG.E R16, desc[UR6][R6.64+0x8] ;  /* 0x0000080606107981 */ /* 0x000f68000c1e1900 */
[----:B------:R-:W5:Y:S04]  /*0190*/  LDG.E R18, desc[UR6][R6.64+0xc] ;  /* 0x00000c0606127981 */ /* 0x000f68000c1e1900 */
[----:B------:R-:W5:Y:S01]  /*01a0*/  LDG.E R19, desc[UR6][R4.64+0x18] ;  /* 0x0000180604137981 */ /* 0x000f62000c1e1900 */
[----:B------:R-:W-:Y:S01]  /*01b0*/  BSSY.RECONVERGENT B1, `(.L_x_15) ;  /* 0x0000013000017945 */ /* 0x000fe20003800200 */
[----:B---3--:R-:W-:-:S04]  /*01c0*/  FFMA R0, R0, R3, RZ ;  /* 0x0000000300007223 */ /* 0x008fc800000000ff */
[----:B--2---:R-:W-:-:S04]  /*01d0*/  FFMA R0, R9, R8, R0 ;  /* 0x0000000809007223 */ /* 0x004fc80000000000 */
[----:B----4-:R-:W-:-:S04]  /*01e0*/  FFMA R0, R11, R10, R0 ;  /* 0x0000000a0b007223 */ /* 0x010fc80000000000 */
[----:B-----5:R-:W-:-:S04]  /*01f0*/  FFMA R0, R13, R12, R0 ;  /* 0x0000000c0d007223 */ /* 0x020fc80000000000 */
[----:B------:R-:W-:Y:S01]  /*0200*/  FFMA R0, R15, R14, R0 ;  /* 0x0000000e0f007223 */ /* 0x000fe20000000000 */
[----:B------:R-:W-:Y:S02]  /*0210*/  IMAD.MOV.U32 R8, RZ, RZ, 0x3e124925 ;  /* 0x3e124925ff087424 */ /* 0x000fe400078e00ff */
[----:B------:R-:W-:Y:S02]  /*0220*/  IMAD.MOV.U32 R3, RZ, RZ, 0x40e00000 ;  /* 0x40e00000ff037424 */ /* 0x000fe400078e00ff */
[----:B------:R-:W-:Y:S02]  /*0230*/  FFMA R0, R17, R16, R0 ;  /* 0x0000001011007223 */ /* 0x000fe40000000000 */
[----:B------:R-:W-:Y:S02]  /*0240*/  FFMA R3, R8, -R3, 1 ;  /* 0x3f80000008037423 */ /* 0x000fe40000000803 */
[----:B------:R-:W-:-:S04]  /*0250*/  FFMA R0, R19, R18, R0 ;  /* 0x0000001213007223 */ /* 0x000fc80000000000 */
[----:B------:R-:W0:Y:S01]  /*0260*/  FCHK P0, R0, 7 ;  /* 0x40e0000000007902 */ /* 0x000e220000000000 */
[----:B------:R-:W-:-:S04]  /*0270*/  FFMA R3, R3, R8, 0.14285714924335479736 ;  /* 0x3e12492503037423 */ /* 0x000fc80000000008 */
[----:B------:R-:W-:-:S04]  /*0280*/  FFMA R4, R0, R3, RZ ;  /* 0x0000000300047223 */ /* 0x000fc800000000ff */
[----:B------:R-:W-:-:S04]  /*0290*/  FFMA R5, R4, -7, R0 ;  /* 0xc0e0000004057823 */ /* 0x000fc80000000000 */
[----:B------:R-:W-:Y:S01]  /*02a0*/  FFMA R7, R3, R5, R4 ;  /* 0x0000000503077223 */ /* 0x000fe20000000004 */
[----:B0-----:R-:W-:Y:S06]  /*02b0*/  @!P0 BRA `(.L_x_16) ;  /* 0x0000000000088947 */ /* 0x001fec0003800000 */
[----:B------:R-:W-:-:S07]  /*02c0*/  MOV R4, 0x2e0 ;  /* 0x000002e000047802 */ /* 0x000fce0000000f00 */
[----:B------:R-:W-:Y:S05]  /*02d0*/  CALL.REL.NOINC `($__internal_1_$__cuda_sm3x_div_rn_noftz_f32_slowpath) ;  /* 0x0000000000147944 */ /* 0x000fea0003c00000 */
.L_x_16:
[----:B------:R-:W-:Y:S05]  /*02e0*/  BSYNC.RECONVERGENT B1 ;  /* 0x0000000000017941 */ /* 0x000fea0003800200 */
.L_x_15:
[----:B------:R-:W0:Y:S02]  /*02f0*/  LDC.64 R4, c[0x0][0x398] ;  /* 0x0000e600ff047b82 */ /* 0x000e240000000a00 */
[----:B0-----:R-:W-:-:S05]  /*0300*/  IMAD.WIDE R2, R2, 0x4, R4 ;  /* 0x0000000402027825 */ /* 0x001fca00078e0204 */
[----:B------:R-:W-:Y:S01]  /*0310*/  STG.E desc[UR6][R2.64], R7 ;  /* 0x0000000702007986 */ /* 0x000fe2000c101906 */
[----:B------:R-:W-:Y:S05]  /*0320*/  EXIT ;  /* 0x000000000000794d */ /* 0x000fea0003800000 */
        .weak           $__internal_1_$__cuda_sm3x_div_rn_noftz_f32_slowpath
        .type           $__internal_1_$__cuda_sm3x_div_rn_noftz_f32_slowpath,@function
        .size           $__internal_1_$__cuda_sm3x_div_rn_noftz_f32_slowpath,(.L_x_31 - $__internal_1_$__cuda_sm3x_div_rn_noftz_f32_slowpath)
$__internal_1_$__cuda_sm3x_div_rn_noftz_f32_slowpath:
[--C-:B------:R-:W-:Y:S01]  /*0330*/  SHF.R.U32.HI R3, RZ, 0x17, R0.reuse ;  /* 0x00000017ff037819 */ /* 0x100fe20000011600 */
[----:B------:R-:W-:Y:S04]  /*0340*/  BSSY.RECONVERGENT B0, `(.L_x_17) ;  /* 0x000005c000007945 */ /* 0x000fe80003800200 */
[----:B------:R-:W-:Y:S01]  /*0350*/  BSSY.RELIABLE B2, `(.L_x_18) ;  /* 0x000001a000027945 */ /* 0x000fe20003800100 */
[----:B------:R-:W-:Y:S01]  /*0360*/  IMAD.MOV.U32 R5, RZ, RZ, R0 ;  /* 0x000000ffff057224 */ /* 0x000fe200078e0000 */
[----:B------:R-:W-:-:S04]  /*0370*/  LOP3.LUT R3, R3, 0xff, RZ, 0xc0, !PT ;  /* 0x000000ff03037812 */ /* 0x000fc800078ec0ff */
[----:B------:R-:W-:-:S04]  /*0380*/  IADD3 R7, PT, PT, R3, -0x1, RZ ;  /* 0xffffffff03077810 */ /* 0x000fc80007ffe0ff */
        /* <DEDUP_REMOVED lines=19> */
[----:B------:R-:W-:Y:S01]  /*04c0*/  @P0 MOV R6, RZ ;  /* 0x000000ff00060202 */ /* 0x000fe20000000f00 */
[----:B------:R-:W-:Y:S01]  /*04d0*/  @!P0 FFMA R5, R0, 1.84467440737095516160e+19, RZ ;  /* 0x5f80000000058823 */ /* 0x000fe200000000ff */
[----:B------:R-:W-:-:S07]  /*04e0*/  @!P0 IMAD.MOV.U32 R6, RZ, RZ, -0x40 ;  /* 0xffffffc0ff068424 */ /* 0x000fce00078e00ff */
.L_x_19:
[----:B------:R-:W-:Y:S05]  /*04f0*/  BSYNC.RELIABLE B2 ;  /* 0x0000000000027941 */ /* 0x000fea0003800100 */
.L_x_18:
        /* <DEDUP_REMOVED lines=16> */
[----:B------:R-:W-:-:S04]  /*0600*/  LOP3.LUT R0, R0, 0xff, RZ, 0xc0, !PT ;  /* 0x000000ff00007812 */ /* 0x000fc800078ec0ff */
[----:B------:R-:W-:-:S05]  /*0610*/  IADD3 R10, PT, PT, R0, R6, RZ ;  /* 0x00000006000a7210 */ /* 0x000fca0007ffe0ff */
        /* <DEDUP_REMOVED lines=11> */
[C---:B------:R-:W-:Y:S01]  /*06d0*/  VIADD R6, R10.reuse, 0x20 ;  /* 0x000000200a067836 */ /* 0x040fe20000000000 */
[C---:B------:R-:W-:Y:S02]  /*06e0*/  ISETP.NE.AND P2, PT, R10.reuse, RZ, PT ;  /* 0x000000ff0a00720c */ /* 0x040fe40003f45270 */
[----:B------:R-:W-:Y:S02]  /*06f0*/  ISETP.NE.AND P1, PT, R10, RZ, PT ;  /* 0x000000ff0a00720c */ /* 0x000fe40003f25270 */
[----:B------:R-:W-:Y:S01]  /*0700*/  LOP3.LUT R3, R0, 0x7fffff, RZ, 0xc0, !PT ;  /* 0x007fffff00037812 */ /* 0x000fe200078ec0ff */
[CCC-:B------:R-:W-:Y:S01]  /*0710*/  FFMA.RP R0, R7.reuse, R9.reuse, R8.reuse ;  /* 0x0000000907007223 */ /* 0x1c0fe20000008008 */
[----:B------:R-:W-:Y:S01]  /*0720*/  FFMA.RM R7, R7, R9, R8 ;  /* 0x0000000907077223 */ /* 0x000fe20000004008 */
[----:B------:R-:W-:Y:S02]  /*0730*/  IADD3 R8, PT, PT, -R10, RZ, RZ ;  /* 0x000000ff0a087210 */ /* 0x000fe40007ffe1ff */
[----:B------:R-:W-:-:S02]  /*0740*/  LOP3.LUT R3, R3, 0x800000, RZ, 0xfc, !PT ;  /* 0x0080000003037812 */ /* 0x000fc400078efcff */
[----:B------:R-:W-:Y:S02]  /*0750*/  FSETP.NEU.FTZ.AND P0, PT, R0, R7, PT ;  /* 0x000000070000720b */ /* 0x000fe40003f1d000 */
[----:B------:R-:W-:Y:S02]  /*0760*/  SHF.L.U32 R6, R3, R6, RZ ;  /* 0x0000000603067219 */ /* 0x000fe400000006ff */
        /* <DEDUP_REMOVED lines=11> */
.L_x_26:
[----:B------:R-:W-:-:S04]  /*0820*/  LOP3.LUT R5, R5, 0x80000000, RZ, 0xc0, !PT ;  /* 0x8000000005057812 */ /* 0x000fc800078ec0ff */
[----:B------:R-:W-:Y:S01]  /*0830*/  LOP3.LUT R5, R5, 0x7f800000, RZ, 0xfc, !PT ;  /* 0x7f80000005057812 */ /* 0x000fe200078efcff */
[----:B------:R-:W-:Y:S06]  /*0840*/  BRA `(.L_x_27) ;  /* 0x0000000000047947 */ /* 0x000fec0003800000 */
.L_x_25:
[----:B------:R-:W-:-:S07]  /*0850*/  IMAD R5, R6, 0x800000, R5 ;  /* 0x0080000006057824 */ /* 0x000fce00078e0205 */
.L_x_27:
[----:B------:R-:W-:Y:S05]  /*0860*/  BSYNC.RECONVERGENT B2 ;  /* 0x0000000000027941 */ /* 0x000fea0003800200 */
.L_x_24:
[----:B------:R-:W-:Y:S05]  /*0870*/  BRA `(.L_x_28) ;  /* 0x0000000000207947 */ /* 0x000fea0003800000 */
.L_x_23:
[----:B------:R-:W-:-:S04]  /*0880*/  LOP3.LUT R5, R6, 0x80000000, R5, 0x48, !PT ;  /* 0x8000000006057812 */ /* 0x000fc800078e4805 */
[----:B------:R-:W-:Y:S01]  /*0890*/  LOP3.LUT R5, R5, 0x7f800000, RZ, 0xfc, !PT ;  /* 0x7f80000005057812 */ /* 0x000fe200078efcff */
[----:B------:R-:W-:Y:S06]  /*08a0*/  BRA `(.L_x_28) ;  /* 0x0000000000147947 */ /* 0x000fec0003800000 */
.L_x_22:
[----:B------:R-:W-:Y:S01]  /*08b0*/  LOP3.LUT R5, R6, 0x80000000, R5, 0x48, !PT ;  /* 0x8000000006057812 */ /* 0x000fe200078e4805 */
[----:B------:R-:W-:Y:S06]  /*08c0*/  BRA `(.L_x_28) ;  /* 0x00000000000c7947 */ /* 0x000fec0003800000 */
.L_x_21:
[----:B------:R-:W0:Y:S01]  /*08d0*/  MUFU.RSQ R5, -QNAN ;  /* 0xffc0000000057908 */ /* 0x000e220000001400 */
[----:B------:R-:W-:Y:S05]  /*08e0*/  BRA `(.L_x_28) ;  /* 0x0000000000047947 */ /* 0x000fea0003800000 */
.L_x_20:
[----:B------:R-:W-:-:S07]  /*08f0*/  FADD.FTZ R5, R0, 7 ;  /* 0x40e0000000057421 */ /* 0x000fce0000010000 */
.L_x_28:
[----:B------:R-:W-:Y:S05]  /*0900*/  BSYNC.RECONVERGENT B0 ;  /* 0x0000000000007941 */ /* 0x000fea0003800200 */
.L_x_17:
[----:B0-----:R-:W-:Y:S01]  /*0910*/  MOV R7, R5 ;  /* 0x0000000500077202 */ /* 0x001fe20000000f00 */
[----:B------:R-:W-:-:S04]  /*0920*/  IMAD.MOV.U32 R5, RZ, RZ, 0x0 ;  /* 0x00000000ff057424 */ /* 0x000fc800078e00ff */
[----:B------:R-:W-:Y:S05]  /*0930*/  RET.REL.NODEC R4 `(_Z17applyStencil1D_V4iiPKfPfS1_) ;  /* 0xfffffff404b07950 */ /* 0x000fea0003c3ffff */
.L_x_29:
        /* <DEDUP_REMOVED lines=12> */
.L_x_31:


//--------------------- .nv.shared._Z17applyStencil1D_V5iiPKfPfS1_ --------------------------
	.section	.nv.shared._Z17applyStencil1D_V5iiPKfPfS1_,"aw",@nobits
	.sectionflags	@""
	.align	16
	.zero		1024


//--------------------- .nv.shared.reserved.0     --------------------------
	.section	.nv.shared.reserved.0,"aw",@nobits
	.weak		__nv_reservedSMEM_offset_0_alias
	.size		__nv_reservedSMEM_offset_0_alias, 0, 64
	.other		__nv_reservedSMEM_offset_0_alias,@"STO_CUDA_RESERVED_SHARED STV_DEFAULT"
__nv_reservedSMEM_offset_0_alias:
	.zero		0
	.zero		64


//--------------------- .nv.shared._Z17applyStencil1D_V4iiPKfPfS1_ --------------------------
	.section	.nv.shared._Z17applyStencil1D_V4iiPKfPfS1_,"aw",@nobits
	.sectionflags	@""
	.align	16
	.zero		1024


//--------------------- .nv.constant0._Z17applyStencil1D_V5iiPKfPfS1_ --------------------------
	.section	.nv.constant0._Z17applyStencil1D_V5iiPKfPfS1_,"a",@progbits
	.sectionflags	@""
	.align	4
.nv.constant0._Z17applyStencil1D_V5iiPKfPfS1_:
	.zero		928


//--------------------- .nv.constant0._Z17applyStencil1D_V4iiPKfPfS1_ --------------------------
	.section	.nv.constant0._Z17applyStencil1D_V4iiPKfPfS1_,"a",@progbits
	.sectionflags	@""
	.align	4
.nv.constant0._Z17applyStencil1D_V4iiPKfPfS1_:
	.zero		928


//--------------------- SYMBOLS --------------------------

	.type		.nv.reservedSmem.offset0,@object
	.size		.nv.reservedSmem.offset0,0x4
	.type		.nv.reservedSmem.cap,@object
	.size		.nv.reservedSmem.cap,0x4
